//
// Generated by NVIDIA NVVM Compiler
//
// Compiler Build ID: CL-36424714
// Cuda compilation tools, release 13.0, V13.0.88
// Based on NVVM 20.0.0
//

.version 9.0
.target sm_100
.address_size 64

	// .globl	_Z15matrixTransposePfS_ii

.visible .entry _Z15matrixTransposePfS_ii(
	.param .u64 .ptr .align 1 _Z15matrixTransposePfS_ii_param_0,
	.param .u64 .ptr .align 1 _Z15matrixTransposePfS_ii_param_1,
	.param .u32 _Z15matrixTransposePfS_ii_param_2,
	.param .u32 _Z15matrixTransposePfS_ii_param_3
)
{
	.reg .b32 	%r<7>;
	.reg .b32 	%f<2>;
	.reg .b64 	%rd<15>;

	ld.param.u64 	%rd1, [_Z15matrixTransposePfS_ii_param_0];
	ld.param.u64 	%rd2, [_Z15matrixTransposePfS_ii_param_1];
	ld.param.u32 	%r1, [_Z15matrixTransposePfS_ii_param_2];
	ld.param.u32 	%r2, [_Z15matrixTransposePfS_ii_param_3];
	cvta.to.global.u64 	%rd3, %rd2;
	cvta.to.global.u64 	%rd4, %rd1;
	mov.u32 	%r3, %tid.x;
	mov.u32 	%r4, %tid.y;
	mul.lo.s32 	%r5, %r2, %r4;
	cvt.s64.s32 	%rd5, %r5;
	cvt.u64.u32 	%rd6, %r3;
	add.s64 	%rd7, %rd5, %rd6;
	shl.b64 	%rd8, %rd7, 2;
	add.s64 	%rd9, %rd4, %rd8;
	ld.global.f32 	%f1, [%rd9];
	mul.lo.s32 	%r6, %r1, %r3;
	cvt.s64.s32 	%rd10, %r6;
	cvt.u64.u32 	%rd11, %r4;
	add.s64 	%rd12, %rd10, %rd11;
	shl.b64 	%rd13, %rd12, 2;
	add.s64 	%rd14, %rd3, %rd13;
	st.global.f32 	[%rd14], %f1;
	ret;

}


// ===== COMPILED SASS (sm_100) =====

	.target	sm_100

	.elftype	@"ET_EXEC"


//--------------------- .note.nv.tkinfo           --------------------------
	.section	.note.nv.tkinfo,"",@"SHT_NOTE"
	.sectionflags	@"SHF_NOTE_NV_TKINFO"
	.tkinfo
        /*0018*/ 	.word	0x00000002
        /*0030*/ 	.string	""
        /*0030*/ 	.string	"ptxas"
        /*0030*/ 	.string	"Cuda compilation tools, release 13.0, V13.0.88"
        /*0030*/ 	.string	"Build cuda_13.0.r13.0/compiler.36424714_0"
        /*0030*/ 	.string	"-arch sm_100 -m 64 "



//--------------------- .note.nv.cuinfo           --------------------------
	.section	.note.nv.cuinfo,"",@"SHT_NOTE"
	.sectionflags	@"SHF_NOTE_NV_CUINFO"
        /*0018*/ 	.short	0x0002
        /*001a*/ 	.short	0x0064
        /*001c*/ 	.short	0x0082
	.zero		2


//--------------------- .nv.info                  --------------------------
	.section	.nv.info,"",@"SHT_CUDA_INFO"
	.align	4


	//----- nvinfo : EIATTR_REGCOUNT
	.align		4
        /*0000*/ 	.byte	0x04, 0x2f
        /*0002*/ 	.short	(.L_1 - .L_0)
	.align		4
.L_0:
        /*0004*/ 	.word	index@(_Z15matrixTransposePfS_ii)
        /*0008*/ 	.word	0x0000000a


	//----- nvinfo : EIATTR_FRAME_SIZE
	.align		4
.L_1:
        /*000c*/ 	.byte	0x04, 0x11
        /*000e*/ 	.short	(.L_3 - .L_2)
	.align		4
.L_2:
        /*0010*/ 	.word	index@(_Z15matrixTransposePfS_ii)
        /*0014*/ 	.word	0x00000000


	//----- nvinfo : EIATTR_MIN_STACK_SIZE
	.align		4
.L_3:
        /*0018*/ 	.byte	0x04, 0x12
        /*001a*/ 	.short	(.L_5 - .L_4)
	.align		4
.L_4:
        /*001c*/ 	.word	index@(_Z15matrixTransposePfS_ii)
        /*0020*/ 	.word	0x00000000
.L_5:


//--------------------- .nv.compat                --------------------------
	.section	.nv.compat,"",@"SHT_CUDA_COMPAT_INFO"
	.align	4
        /*0000*/ 	.byte	0x02, 0x09, 0x00, 0x00, 0x02, 0x02, 0x01, 0x00, 0x02, 0x05, 0x05, 0x00, 0x03, 0x07, 0x01, 0x01
        /*0010*/ 	.byte	0x02, 0x03, 0x00, 0x00, 0x02, 0x06, 0x01, 0x00, 0x04, 0x0b, 0x08, 0x00, 0x09, 0x00, 0x00, 0x00
        /*0020*/ 	.byte	0x00, 0x00, 0x00, 0x00


//--------------------- .nv.info._Z15matrixTransposePfS_ii --------------------------
	.section	.nv.info._Z15matrixTransposePfS_ii,"",@"SHT_CUDA_INFO"
	.sectionflags	@""
	.align	4


	//----- nvinfo : EIATTR_CUDA_API_VERSION
	.align		4
        /*0000*/ 	.byte	0x04, 0x37
        /*0002*/ 	.short	(.L_7 - .L_6)
.L_6:
        /*0004*/ 	.word	0x00000082


	//----- nvinfo : EIATTR_KPARAM_INFO
	.align		4
.L_7:
        /*0008*/ 	.byte	0x04, 0x17
        /*000a*/ 	.short	(.L_9 - .L_8)
.L_8:
        /*000c*/ 	.word	0x00000000
        /*0010*/ 	.short	0x0003
        /*0012*/ 	.short	0x0014
        /*0014*/ 	.byte	0x00, 0xf0, 0x11, 0x00


	//----- nvinfo : EIATTR_KPARAM_INFO
	.align		4
.L_9:
        /*0018*/ 	.byte	0x04, 0x17
        /*001a*/ 	.short	(.L_11 - .L_10)
.L_10:
        /*001c*/ 	.word	0x00000000
        /*0020*/ 	.short	0x0002
        /*0022*/ 	.short	0x0010
        /*0024*/ 	.byte	0x00, 0xf0, 0x11, 0x00


	//----- nvinfo : EIATTR_KPARAM_INFO
	.align		4
.L_11:
        /*0028*/ 	.byte	0x04, 0x17
        /*002a*/ 	.short	(.L_13 - .L_12)
.L_12:
        /*002c*/ 	.word	0x00000000
        /*0030*/ 	.short	0x0001
        /*0032*/ 	.short	0x0008
        /*0034*/ 	.byte	0x00, 0xf5, 0x21, 0x00


	//----- nvinfo : EIATTR_KPARAM_INFO
	.align		4
.L_13:
        /*0038*/ 	.byte	0x04, 0x17
        /*003a*/ 	.short	(.L_15 - .L_14)
.L_14:
        /*003c*/ 	.word	0x00000000
        /*0040*/ 	.short	0x0000
        /*0042*/ 	.short	0x0000
        /*0044*/ 	.byte	0x00, 0xf5, 0x21, 0x00


	//----- nvinfo : EIATTR_SPARSE_MMA_MASK
	.align		4
.L_15:
        /*0048*/ 	.byte	0x03, 0x50
        /*004a*/ 	.short	0x0000


	//----- nvinfo : EIATTR_MAXREG_COUNT
	.align		4
        /*004c*/ 	.byte	0x03, 0x1b
        /*004e*/ 	.short	0x00ff


	//----- nvinfo : EIATTR_MERCURY_ISA_VERSION
	.align		4
        /*0050*/ 	.byte	0x03, 0x5f
        /*0052*/ 	.short	0x0101


	//----- nvinfo : EIATTR_VRC_CTA_INIT_COUNT
	.align		4
        /*0054*/ 	.byte	0x02, 0x4a
	.zero		1
	.zero		1


	//----- nvinfo : EIATTR_EXIT_INSTR_OFFSETS
	.align		4
        /*0058*/ 	.byte	0x04, 0x1c
        /*005a*/ 	.short	(.L_17 - .L_16)


	//   ....[0]....
.L_16:
        /*005c*/ 	.word	0x00000120


	//----- nvinfo : EIATTR_CBANK_PARAM_SIZE
	.align		4
.L_17:
        /*0060*/ 	.byte	0x03, 0x19
        /*0062*/ 	.short	0x0018


	//----- nvinfo : EIATTR_PARAM_CBANK
	.align		4
        /*0064*/ 	.byte	0x04, 0x0a
        /*0066*/ 	.short	(.L_19 - .L_18)
	.align		4
.L_18:
        /*0068*/ 	.word	index@(.nv.constant0._Z15matrixTransposePfS_ii)
        /*006c*/ 	.short	0x0380
        /*006e*/ 	.short	0x0018


	//----- nvinfo : EIATTR_SW_WAR
	.align		4
.L_19:
        /*0070*/ 	.byte	0x04, 0x36
        /*0072*/ 	.short	(.L_21 - .L_20)
.L_20:
        /*0074*/ 	.word	0x00000008
.L_21:


//--------------------- .nv.callgraph             --------------------------
	.section	.nv.callgraph,"",@"SHT_CUDA_CALLGRAPH"
	.align	4
	.sectionentsize	8
	.align		4
        /*0000*/ 	.word	0x00000000
	.align		4
        /*0004*/ 	.word	0xffffffff
	.align		4
        /*0008*/ 	.word	0x00000000
	.align		4
        /*000c*/ 	.word	0xfffffffe
	.align		4
        /*0010*/ 	.word	0x00000000
	.align		4
        /*0014*/ 	.word	0xfffffffd
	.align		4
        /*0018*/ 	.word	0x00000000
	.align		4
        /*001c*/ 	.word	0xfffffffc


//--------------------- .text._Z15matrixTransposePfS_ii --------------------------
	.section	.text._Z15matrixTransposePfS_ii,"ax",@progbits
	.align	128
        .global         _Z15matrixTransposePfS_ii
        .type           _Z15matrixTransposePfS_ii,@function
        .size           _Z15matrixTransposePfS_ii,(.L_x_1 - _Z15matrixTransposePfS_ii)
        .other          _Z15matrixTransposePfS_ii,@"STO_CUDA_ENTRY STV_DEFAULT"
_Z15matrixTransposePfS_ii:
.text._Z15matrixTransposePfS_ii:
[----:B------:R-:W-:Y:S01]  /*0000*/  LDC R1, c[0x0][0x37c] ;  /* 0x0000df00ff017b82 */ /* 0x000fe20000000800 */
[----:B------:R-:W0:Y:S01]  /*0010*/  S2R R7, SR_TID.Y ;  /* 0x0000000000077919 */ /* 0x000e220000002200 */
[----:B------:R-:W0:Y:S01]  /*0020*/  LDCU.64 UR6, c[0x0][0x390] ;  /* 0x00007200ff0677ac */ /* 0x000e220008000a00 */
[----:B------:R-:W1:Y:S01]  /*0030*/  S2R R5, SR_TID.X ;  /* 0x0000000000057919 */ /* 0x000e620000002100 */
[----:B------:R-:W2:Y:S01]  /*0040*/  LDCU.128 UR8, c[0x0][0x380] ;  /* 0x00007000ff0877ac */ /* 0x000ea20008000c00 */
[----:B------:R-:W3:Y:S01]  /*0050*/  LDCU.64 UR4, c[0x0][0x358] ;  /* 0x00006b00ff0477ac */ /* 0x000ee20008000a00 */
[----:B0-----:R-:W-:-:S05]  /*0060*/  IMAD R0, R7, UR7, RZ ;  /* 0x0000000707007c24 */ /* 0x001fca000f8e02ff */
[----:B-1----:R-:W-:-:S04]  /*0070*/  IADD3 R3, P0, PT, R0, R5, RZ ;  /* 0x0000000500037210 */ /* 0x002fc80007f1e0ff */
[----:B--2---:R-:W-:Y:S02]  /*0080*/  LEA R2, P1, R3, UR8, 0x2 ;  /* 0x0000000803027c11 */ /* 0x004fe4000f8210ff */
[----:B------:R-:W-:-:S04]  /*0090*/  LEA.HI.X.SX32 R0, R0, RZ, 0x1, P0 ;  /* 0x000000ff00007211 */ /* 0x000fc800000f0eff */
[----:B------:R-:W-:-:S06]  /*00a0*/  LEA.HI.X R3, R3, UR9, R0, 0x2, P1 ;  /* 0x0000000903037c11 */ /* 0x000fcc00088f1400 */
[----:B---3--:R-:W2:Y:S01]  /*00b0*/  LDG.E R3, desc[UR4][R2.64] ;  /* 0x0000000402037981 */ /* 0x008ea2000c1e1900 */
[----:B------:R-:W-:-:S05]  /*00c0*/  IMAD R0, R5, UR6, RZ ;  /* 0x0000000605007c24 */ /* 0x000fca000f8e02ff */
[----:B------:R-:W-:-:S04]  /*00d0*/  IADD3 R7, P0, PT, R0, R7, RZ ;  /* 0x0000000700077210 */ /* 0x000fc80007f1e0ff */
[----:B------:R-:W-:Y:S02]  /*00e0*/  LEA R4, P1, R7, UR10, 0x2 ;  /* 0x0000000a07047c11 */ /* 0x000fe4000f8210ff */
[----:B------:R-:W-:-:S04]  /*00f0*/  LEA.HI.X.SX32 R0, R0, RZ, 0x1, P0 ;  /* 0x000000ff00007211 */ /* 0x000fc800000f0eff */
[----:B------:R-:W-:-:S05]  /*0100*/  LEA.HI.X R5, R7, UR11, R0, 0x2, P1 ;  /* 0x0000000b07057c11 */ /* 0x000fca00088f1400 */
[----:B--2---:R-:W-:Y:S01]  /*0110*/  STG.E desc[UR4][R4.64], R3 ;  /* 0x0000000304007986 */ /* 0x004fe2000c101904 */
[----:B------:R-:W-:Y:S05]  /*0120*/  EXIT ;  /* 0x000000000000794d */ /* 0x000fea0003800000 */
.L_x_0:
[----:B------:R-:W-:-:S00]  /*0130*/  BRA `(.L_x_0) ;  /* 0xfffffffc00fc7947 */ /* 0x000fc0000383ffff */
[----:B------:R-:W-:-:S00]  /*0140*/  NOP ;  /* 0x0000000000007918 */ /* 0x000fc00000000000 */
        /* <DEDUP_REMOVED lines=11> */
.L_x_1:


//--------------------- .nv.shared.reserved.0     --------------------------
	.section	.nv.shared.reserved.0,"aw",@nobits
	.weak		__nv_reservedSMEM_offset_0_alias
	.size		__nv_reservedSMEM_offset_0_alias, 0, 64
	.other		__nv_reservedSMEM_offset_0_alias,@"STO_CUDA_RESERVED_SHARED STV_DEFAULT"
__nv_reservedSMEM_offset_0_alias:
	.zero		0
	.zero		64


//--------------------- .nv.constant0._Z15matrixTransposePfS_ii --------------------------
	.section	.nv.constant0._Z15matrixTransposePfS_ii,"a",@progbits
	.sectionflags	@""
	.align	4
.nv.constant0._Z15matrixTransposePfS_ii:
	.zero		920


//--------------------- SYMBOLS --------------------------

	.type		.nv.reservedSmem.offset0,@object
	.size		.nv.reservedSmem.offset0,0x4
